//
// Generated by NVIDIA NVVM Compiler
//
// Compiler Build ID: CL-36424714
// Cuda compilation tools, release 13.0, V13.0.88
// Based on NVVM 20.0.0
//

.version 9.0
.target sm_100
.address_size 64

	// .globl	_Z3addPiS_S_j

.visible .entry _Z3addPiS_S_j(
	.param .u64 .ptr .align 1 _Z3addPiS_S_j_param_0,
	.param .u64 .ptr .align 1 _Z3addPiS_S_j_param_1,
	.param .u64 .ptr .align 1 _Z3addPiS_S_j_param_2,
	.param .u32 _Z3addPiS_S_j_param_3
)
{
	.reg .pred 	%p<2>;
	.reg .b32 	%r<9>;
	.reg .b64 	%rd<11>;

	ld.param.u64 	%rd1, [_Z3addPiS_S_j_param_0];
	ld.param.u64 	%rd2, [_Z3addPiS_S_j_param_1];
	ld.param.u64 	%rd3, [_Z3addPiS_S_j_param_2];
	ld.param.u32 	%r2, [_Z3addPiS_S_j_param_3];
	mov.u32 	%r3, %ctaid.x;
	mov.u32 	%r4, %ntid.x;
	mov.u32 	%r5, %tid.x;
	mad.lo.s32 	%r1, %r3, %r4, %r5;
	setp.ge.u32 	%p1, %r1, %r2;
	@%p1 bra 	$L__BB0_2;
	cvta.to.global.u64 	%rd4, %rd1;
	cvta.to.global.u64 	%rd5, %rd2;
	cvta.to.global.u64 	%rd6, %rd3;
	mul.wide.s32 	%rd7, %r1, 4;
	add.s64 	%rd8, %rd4, %rd7;
	ld.global.u32 	%r6, [%rd8];
	add.s64 	%rd9, %rd5, %rd7;
	ld.global.u32 	%r7, [%rd9];
	add.s32 	%r8, %r7, %r6;
	add.s64 	%rd10, %rd6, %rd7;
	st.global.u32 	[%rd10], %r8;
$L__BB0_2:
	ret;

}


// ===== COMPILED SASS (sm_100) =====

	.target	sm_100

	.elftype	@"ET_EXEC"


//--------------------- .note.nv.tkinfo           --------------------------
	.section	.note.nv.tkinfo,"",@"SHT_NOTE"
	.sectionflags	@"SHF_NOTE_NV_TKINFO"
	.tkinfo
        /*0018*/ 	.word	0x00000002
        /*0030*/ 	.string	""
        /*0030*/ 	.string	"ptxas"
        /*0030*/ 	.string	"Cuda compilation tools, release 13.0, V13.0.88"
        /*0030*/ 	.string	"Build cuda_13.0.r13.0/compiler.36424714_0"
        /*0030*/ 	.string	"-arch sm_100 -m 64 "



//--------------------- .note.nv.cuinfo           --------------------------
	.section	.note.nv.cuinfo,"",@"SHT_NOTE"
	.sectionflags	@"SHF_NOTE_NV_CUINFO"
        /*0018*/ 	.short	0x0002
        /*001a*/ 	.short	0x0064
        /*001c*/ 	.short	0x0082
	.zero		2


//--------------------- .nv.info                  --------------------------
	.section	.nv.info,"",@"SHT_CUDA_INFO"
	.align	4


	//----- nvinfo : EIATTR_REGCOUNT
	.align		4
        /*0000*/ 	.byte	0x04, 0x2f
        /*0002*/ 	.short	(.L_1 - .L_0)
	.align		4
.L_0:
        /*0004*/ 	.word	index@(_Z3addPiS_S_j)
        /*0008*/ 	.word	0x0000000c


	//----- nvinfo : EIATTR_FRAME_SIZE
	.align		4
.L_1:
        /*000c*/ 	.byte	0x04, 0x11
        /*000e*/ 	.short	(.L_3 - .L_2)
	.align		4
.L_2:
        /*0010*/ 	.word	index@(_Z3addPiS_S_j)
        /*0014*/ 	.word	0x00000000


	//----- nvinfo : EIATTR_MIN_STACK_SIZE
	.align		4
.L_3:
        /*0018*/ 	.byte	0x04, 0x12
        /*001a*/ 	.short	(.L_5 - .L_4)
	.align		4
.L_4:
        /*001c*/ 	.word	index@(_Z3addPiS_S_j)
        /*0020*/ 	.word	0x00000000
.L_5:


//--------------------- .nv.compat                --------------------------
	.section	.nv.compat,"",@"SHT_CUDA_COMPAT_INFO"
	.align	4
        /*0000*/ 	.byte	0x02, 0x09, 0x00, 0x00, 0x02, 0x02, 0x01, 0x00, 0x02, 0x05, 0x05, 0x00, 0x03, 0x07, 0x01, 0x01
        /*0010*/ 	.byte	0x02, 0x03, 0x00, 0x00, 0x02, 0x06, 0x01, 0x00, 0x04, 0x0b, 0x08, 0x00, 0x09, 0x00, 0x00, 0x00
        /*0020*/ 	.byte	0x00, 0x00, 0x00, 0x00


//--------------------- .nv.info._Z3addPiS_S_j    --------------------------
	.section	.nv.info._Z3addPiS_S_j,"",@"SHT_CUDA_INFO"
	.sectionflags	@""
	.align	4


	//----- nvinfo : EIATTR_CUDA_API_VERSION
	.align		4
        /*0000*/ 	.byte	0x04, 0x37
        /*0002*/ 	.short	(.L_7 - .L_6)
.L_6:
        /*0004*/ 	.word	0x00000082


	//----- nvinfo : EIATTR_KPARAM_INFO
	.align		4
.L_7:
        /*0008*/ 	.byte	0x04, 0x17
        /*000a*/ 	.short	(.L_9 - .L_8)
.L_8:
        /*000c*/ 	.word	0x00000000
        /*0010*/ 	.short	0x0003
        /*0012*/ 	.short	0x0018
        /*0014*/ 	.byte	0x00, 0xf0, 0x11, 0x00


	//----- nvinfo : EIATTR_KPARAM_INFO
	.align		4
.L_9:
        /*0018*/ 	.byte	0x04, 0x17
        /*001a*/ 	.short	(.L_11 - .L_10)
.L_10:
        /*001c*/ 	.word	0x00000000
        /*0020*/ 	.short	0x0002
        /*0022*/ 	.short	0x0010
        /*0024*/ 	.byte	0x00, 0xf5, 0x21, 0x00


	//----- nvinfo : EIATTR_KPARAM_INFO
	.align		4
.L_11:
        /*0028*/ 	.byte	0x04, 0x17
        /*002a*/ 	.short	(.L_13 - .L_12)
.L_12:
        /*002c*/ 	.word	0x00000000
        /*0030*/ 	.short	0x0001
        /*0032*/ 	.short	0x0008
        /*0034*/ 	.byte	0x00, 0xf5, 0x21, 0x00


	//----- nvinfo : EIATTR_KPARAM_INFO
	.align		4
.L_13:
        /*0038*/ 	.byte	0x04, 0x17
        /*003a*/ 	.short	(.L_15 - .L_14)
.L_14:
        /*003c*/ 	.word	0x00000000
        /*0040*/ 	.short	0x0000
        /*0042*/ 	.short	0x0000
        /*0044*/ 	.byte	0x00, 0xf5, 0x21, 0x00


	//----- nvinfo : EIATTR_SPARSE_MMA_MASK
	.align		4
.L_15:
        /*0048*/ 	.byte	0x03, 0x50
        /*004a*/ 	.short	0x0000


	//----- nvinfo : EIATTR_MAXREG_COUNT
	.align		4
        /*004c*/ 	.byte	0x03, 0x1b
        /*004e*/ 	.short	0x00ff


	//----- nvinfo : EIATTR_MERCURY_ISA_VERSION
	.align		4
        /*0050*/ 	.byte	0x03, 0x5f
        /*0052*/ 	.short	0x0101


	//----- nvinfo : EIATTR_VRC_CTA_INIT_COUNT
	.align		4
        /*0054*/ 	.byte	0x02, 0x4a
	.zero		1
	.zero		1


	//----- nvinfo : EIATTR_EXIT_INSTR_OFFSETS
	.align		4
        /*0058*/ 	.byte	0x04, 0x1c
        /*005a*/ 	.short	(.L_17 - .L_16)


	//   ....[0]....
.L_16:
        /*005c*/ 	.word	0x00000070


	//   ....[1]....
        /*0060*/ 	.word	0x00000130


	//----- nvinfo : EIATTR_CBANK_PARAM_SIZE
	.align		4
.L_17:
        /*0064*/ 	.byte	0x03, 0x19
        /*0066*/ 	.short	0x001c


	//----- nvinfo : EIATTR_PARAM_CBANK
	.align		4
        /*0068*/ 	.byte	0x04, 0x0a
        /*006a*/ 	.short	(.L_19 - .L_18)
	.align		4
.L_18:
        /*006c*/ 	.word	index@(.nv.constant0._Z3addPiS_S_j)
        /*0070*/ 	.short	0x0380
        /*0072*/ 	.short	0x001c


	//----- nvinfo : EIATTR_SW_WAR
	.align		4
.L_19:
        /*0074*/ 	.byte	0x04, 0x36
        /*0076*/ 	.short	(.L_21 - .L_20)
.L_20:
        /*0078*/ 	.word	0x00000008
.L_21:


//--------------------- .nv.callgraph             --------------------------
	.section	.nv.callgraph,"",@"SHT_CUDA_CALLGRAPH"
	.align	4
	.sectionentsize	8
	.align		4
        /*0000*/ 	.word	0x00000000
	.align		4
        /*0004*/ 	.word	0xffffffff
	.align		4
        /*0008*/ 	.word	0x00000000
	.align		4
        /*000c*/ 	.word	0xfffffffe
	.align		4
        /*0010*/ 	.word	0x00000000
	.align		4
        /*0014*/ 	.word	0xfffffffd
	.align		4
        /*0018*/ 	.word	0x00000000
	.align		4
        /*001c*/ 	.word	0xfffffffc


//--------------------- .text._Z3addPiS_S_j       --------------------------
	.section	.text._Z3addPiS_S_j,"ax",@progbits
	.align	128
        .global         _Z3addPiS_S_j
        .type           _Z3addPiS_S_j,@function
        .size           _Z3addPiS_S_j,(.L_x_1 - _Z3addPiS_S_j)
        .other          _Z3addPiS_S_j,@"STO_CUDA_ENTRY STV_DEFAULT"
_Z3addPiS_S_j:
.text._Z3addPiS_S_j:
[----:B------:R-:W-:Y:S01]  /*0000*/  LDC R1, c[0x0][0x37c] ;  /* 0x0000df00ff017b82 */ /* 0x000fe20000000800 */
[----:B------:R-:W0:Y:S07]  /*0010*/  S2R R0, SR_TID.X ;  /* 0x0000000000007919 */ /* 0x000e2e0000002100 */
[----:B------:R-:W0:Y:S01]  /*0020*/  S2UR UR4, SR_CTAID.X ;  /* 0x00000000000479c3 */ /* 0x000e220000002500 */
[----:B------:R-:W1:Y:S07]  /*0030*/  LDCU UR5, c[0x0][0x398] ;  /* 0x00007300ff0577ac */ /* 0x000e6e0008000800 */
[----:B------:R-:W0:Y:S02]  /*0040*/  LDC R9, c[0x0][0x360] ;  /* 0x0000d800ff097b82 */ /* 0x000e240000000800 */
[----:B0-----:R-:W-:-:S05]  /*0050*/  IMAD R9, R9, UR4, R0 ;  /* 0x0000000409097c24 */ /* 0x001fca000f8e0200 */
[----:B-1----:R-:W-:-:S13]  /*0060*/  ISETP.GE.U32.AND P0, PT, R9, UR5, PT ;  /* 0x0000000509007c0c */ /* 0x002fda000bf06070 */
[----:B------:R-:W-:Y:S05]  /*0070*/  @P0 EXIT ;  /* 0x000000000000094d */ /* 0x000fea0003800000 */
[----:B------:R-:W0:Y:S01]  /*0080*/  LDC.64 R2, c[0x0][0x380] ;  /* 0x0000e000ff027b82 */ /* 0x000e220000000a00 */
[----:B------:R-:W1:Y:S07]  /*0090*/  LDCU.64 UR4, c[0x0][0x358] ;  /* 0x00006b00ff0477ac */ /* 0x000e6e0008000a00 */
[----:B------:R-:W2:Y:S08]  /*00a0*/  LDC.64 R4, c[0x0][0x388] ;  /* 0x0000e200ff047b82 */ /* 0x000eb00000000a00 */
[----:B------:R-:W3:Y:S01]  /*00b0*/  LDC.64 R6, c[0x0][0x390] ;  /* 0x0000e400ff067b82 */ /* 0x000ee20000000a00 */
[----:B0-----:R-:W-:-:S06]  /*00c0*/  IMAD.WIDE R2, R9, 0x4, R2 ;  /* 0x0000000409027825 */ /* 0x001fcc00078e0202 */
[----:B-1----:R-:W4:Y:S01]  /*00d0*/  LDG.E R2, desc[UR4][R2.64] ;  /* 0x0000000402027981 */ /* 0x002f22000c1e1900 */
[----:B--2---:R-:W-:-:S06]  /*00e0*/  IMAD.WIDE R4, R9, 0x4, R4 ;  /* 0x0000000409047825 */ /* 0x004fcc00078e0204 */
[----:B------:R-:W4:Y:S01]  /*00f0*/  LDG.E R5, desc[UR4][R4.64] ;  /* 0x0000000404057981 */ /* 0x000f22000c1e1900 */
[----:B---3--:R-:W-:Y:S01]  /*0100*/  IMAD.WIDE R6, R9, 0x4, R6 ;  /* 0x0000000409067825 */ /* 0x008fe200078e0206 */
[----:B----4-:R-:W-:-:S05]  /*0110*/  IADD3 R9, PT, PT, R2, R5, RZ ;  /* 0x0000000502097210 */ /* 0x010fca0007ffe0ff */
[----:B------:R-:W-:Y:S01]  /*0120*/  STG.E desc[UR4][R6.64], R9 ;  /* 0x0000000906007986 */ /* 0x000fe2000c101904 */
[----:B------:R-:W-:Y:S05]  /*0130*/  EXIT ;  /* 0x000000000000794d */ /* 0x000fea0003800000 */
.L_x_0:
[----:B------:R-:W-:-:S00]  /*0140*/  BRA `(.L_x_0) ;  /* 0xfffffffc00fc7947 */ /* 0x000fc0000383ffff */
[----:B------:R-:W-:-:S00]  /*0150*/  NOP ;  /* 0x0000000000007918 */ /* 0x000fc00000000000 */
        /* <DEDUP_REMOVED lines=10> */
.L_x_1:


//--------------------- .nv.shared.reserved.0     --------------------------
	.section	.nv.shared.reserved.0,"aw",@nobits
	.weak		__nv_reservedSMEM_offset_0_alias
	.size		__nv_reservedSMEM_offset_0_alias, 0, 64
	.other		__nv_reservedSMEM_offset_0_alias,@"STO_CUDA_RESERVED_SHARED STV_DEFAULT"
__nv_reservedSMEM_offset_0_alias:
	.zero		0
	.zero		64


//--------------------- .nv.constant0._Z3addPiS_S_j --------------------------
	.section	.nv.constant0._Z3addPiS_S_j,"a",@progbits
	.sectionflags	@""
	.align	4
.nv.constant0._Z3addPiS_S_j:
	.zero		924


//--------------------- SYMBOLS --------------------------

	.type		.nv.reservedSmem.offset0,@object
	.size		.nv.reservedSmem.offset0,0x4
